//
// Generated by NVIDIA NVVM Compiler
//
// Compiler Build ID: CL-36424714
// Cuda compilation tools, release 13.0, V13.0.88
// Based on NVVM 20.0.0
//

.version 9.0
.target sm_100
.address_size 64

	// .globl	_Z14dynamic_kerneliPiS_iS_S_

.visible .entry _Z14dynamic_kerneliPiS_iS_S_(
	.param .u32 _Z14dynamic_kerneliPiS_iS_S__param_0,
	.param .u64 .ptr .align 1 _Z14dynamic_kerneliPiS_iS_S__param_1,
	.param .u64 .ptr .align 1 _Z14dynamic_kerneliPiS_iS_S__param_2,
	.param .u32 _Z14dynamic_kerneliPiS_iS_S__param_3,
	.param .u64 .ptr .align 1 _Z14dynamic_kerneliPiS_iS_S__param_4,
	.param .u64 .ptr .align 1 _Z14dynamic_kerneliPiS_iS_S__param_5
)
{
	.reg .pred 	%p<15>;
	.reg .b32 	%r<72>;
	.reg .b64 	%rd<40>;

	ld.param.u32 	%r15, [_Z14dynamic_kerneliPiS_iS_S__param_0];
	ld.param.u64 	%rd12, [_Z14dynamic_kerneliPiS_iS_S__param_1];
	ld.param.u64 	%rd13, [_Z14dynamic_kerneliPiS_iS_S__param_2];
	ld.param.u32 	%r16, [_Z14dynamic_kerneliPiS_iS_S__param_3];
	ld.param.u64 	%rd11, [_Z14dynamic_kerneliPiS_iS_S__param_4];
	ld.param.u64 	%rd14, [_Z14dynamic_kerneliPiS_iS_S__param_5];
	cvta.to.global.u64 	%rd1, %rd13;
	cvta.to.global.u64 	%rd2, %rd14;
	cvta.to.global.u64 	%rd3, %rd12;
	mov.u32 	%r17, %tid.x;
	mov.u32 	%r18, %ctaid.x;
	mov.u32 	%r19, %ntid.x;
	mad.lo.s32 	%r1, %r18, %r19, %r17;
	setp.gt.s32 	%p1, %r1, %r15;
	@%p1 bra 	$L__BB0_28;
	setp.lt.s32 	%p2, %r16, 0;
	@%p2 bra 	$L__BB0_26;
	add.s32 	%r2, %r15, 1;
	mul.wide.s32 	%rd15, %r1, 4;
	add.s64 	%rd4, %rd2, %rd15;
	setp.eq.s32 	%p3, %r16, 0;
	mov.b32 	%r71, 0;
	@%p3 bra 	$L__BB0_17;
	add.s32 	%r22, %r16, 1;
	and.b32  	%r71, %r22, -2;
	mul.wide.s32 	%rd16, %r15, 4;
	add.s64 	%rd5, %rd4, %rd16;
	add.s64 	%rd6, %rd2, %rd16;
	neg.s32 	%r70, %r71;
	mov.b32 	%r69, -1;
	mov.u64 	%rd38, %rd3;
	mov.u64 	%rd39, %rd1;
$L__BB0_4:
	setp.ne.s32 	%p4, %r1, 0;
	bar.sync 	0;
	shr.u32 	%r23, %r69, 31;
	add.s32 	%r24, %r69, %r23;
	and.b32  	%r25, %r24, -2;
	sub.s32 	%r7, %r69, %r25;
	@%p4 bra 	$L__BB0_6;
	mov.b32 	%r36, 0;
	st.global.u32 	[%rd2], %r36;
	bra.uni 	$L__BB0_11;
$L__BB0_6:
	setp.ne.s32 	%p5, %r69, -1;
	@%p5 bra 	$L__BB0_8;
	mov.b32 	%r35, 0;
	st.global.u32 	[%rd4], %r35;
	bra.uni 	$L__BB0_11;
$L__BB0_8:
	ld.global.u32 	%r8, [%rd38+-4];
	setp.lt.s32 	%p6, %r1, %r8;
	@%p6 bra 	$L__BB0_10;
	mad.lo.s32 	%r26, %r7, %r2, %r1;
	sub.s32 	%r27, %r26, %r8;
	mul.wide.s32 	%rd17, %r27, 4;
	add.s64 	%rd18, %rd2, %rd17;
	ld.global.u32 	%r28, [%rd18];
	ld.global.u32 	%r29, [%rd39+-4];
	add.s32 	%r30, %r29, %r28;
	mul.wide.s32 	%rd19, %r8, 4;
	add.s64 	%rd20, %rd18, %rd19;
	ld.global.u32 	%r31, [%rd20];
	max.s32 	%r32, %r31, %r30;
	st.global.u32 	[%rd4], %r32;
	bra.uni 	$L__BB0_11;
$L__BB0_10:
	mul.lo.s32 	%r33, %r7, %r2;
	mul.wide.s32 	%rd21, %r33, 4;
	add.s64 	%rd22, %rd4, %rd21;
	ld.global.u32 	%r34, [%rd22];
	st.global.u32 	[%rd4], %r34;
$L__BB0_11:
	setp.eq.s32 	%p7, %r1, 0;
	bar.sync 	0;
	bar.sync 	0;
	@%p7 bra 	$L__BB0_15;
	ld.global.u32 	%r9, [%rd38];
	setp.lt.s32 	%p8, %r1, %r9;
	@%p8 bra 	$L__BB0_14;
	sub.s32 	%r37, %r1, %r9;
	mul.wide.s32 	%rd23, %r37, 4;
	add.s64 	%rd24, %rd2, %rd23;
	ld.global.u32 	%r38, [%rd24];
	ld.global.u32 	%r39, [%rd39];
	add.s32 	%r40, %r39, %r38;
	ld.global.u32 	%r41, [%rd4];
	max.s32 	%r42, %r41, %r40;
	st.global.u32 	[%rd5+4], %r42;
	bra.uni 	$L__BB0_16;
$L__BB0_14:
	ld.global.u32 	%r43, [%rd4];
	st.global.u32 	[%rd5+4], %r43;
	bra.uni 	$L__BB0_16;
$L__BB0_15:
	mov.b32 	%r44, 0;
	st.global.u32 	[%rd6+4], %r44;
$L__BB0_16:
	bar.sync 	0;
	add.s32 	%r70, %r70, 2;
	add.s64 	%rd39, %rd39, 8;
	add.s64 	%rd38, %rd38, 8;
	add.s32 	%r69, %r69, 2;
	setp.ne.s32 	%p9, %r70, 0;
	@%p9 bra 	$L__BB0_4;
$L__BB0_17:
	and.b32  	%r45, %r16, 1;
	setp.eq.b32 	%p10, %r45, 1;
	@%p10 bra 	$L__BB0_26;
	setp.eq.s32 	%p11, %r1, 0;
	bar.sync 	0;
	add.s32 	%r46, %r71, -1;
	shr.u32 	%r47, %r46, 31;
	add.s32 	%r48, %r46, %r47;
	and.b32  	%r49, %r48, -2;
	sub.s32 	%r13, %r46, %r49;
	@%p11 bra 	$L__BB0_24;
	setp.eq.s32 	%p12, %r71, 0;
	@%p12 bra 	$L__BB0_23;
	mul.wide.s32 	%rd25, %r71, 4;
	add.s64 	%rd26, %rd3, %rd25;
	ld.global.u32 	%r14, [%rd26+-4];
	setp.lt.s32 	%p13, %r1, %r14;
	@%p13 bra 	$L__BB0_22;
	mad.lo.s32 	%r50, %r13, %r2, %r1;
	sub.s32 	%r51, %r50, %r14;
	mul.wide.s32 	%rd27, %r51, 4;
	add.s64 	%rd28, %rd2, %rd27;
	ld.global.u32 	%r52, [%rd28];
	add.s64 	%rd30, %rd1, %rd25;
	ld.global.u32 	%r53, [%rd30+-4];
	add.s32 	%r54, %r53, %r52;
	mul.wide.s32 	%rd31, %r14, 4;
	add.s64 	%rd32, %rd28, %rd31;
	ld.global.u32 	%r55, [%rd32];
	max.s32 	%r56, %r55, %r54;
	st.global.u32 	[%rd4], %r56;
	bra.uni 	$L__BB0_25;
$L__BB0_22:
	mul.lo.s32 	%r57, %r13, %r2;
	mul.wide.s32 	%rd33, %r57, 4;
	add.s64 	%rd34, %rd4, %rd33;
	ld.global.u32 	%r58, [%rd34];
	st.global.u32 	[%rd4], %r58;
	bra.uni 	$L__BB0_25;
$L__BB0_23:
	mov.b32 	%r59, 0;
	st.global.u32 	[%rd4], %r59;
	bra.uni 	$L__BB0_25;
$L__BB0_24:
	mov.b32 	%r60, 0;
	st.global.u32 	[%rd2], %r60;
$L__BB0_25:
	bar.sync 	0;
$L__BB0_26:
	setp.ne.s32 	%p14, %r1, %r15;
	@%p14 bra 	$L__BB0_28;
	shr.u32 	%r61, %r16, 31;
	add.s32 	%r62, %r16, %r61;
	and.b32  	%r63, %r62, -2;
	sub.s32 	%r64, %r16, %r63;
	mad.lo.s32 	%r65, %r64, %r15, %r64;
	add.s32 	%r66, %r65, %r15;
	mul.wide.s32 	%rd35, %r66, 4;
	add.s64 	%rd36, %rd2, %rd35;
	ld.global.u32 	%r67, [%rd36];
	cvta.to.global.u64 	%rd37, %rd11;
	atom.global.max.s32 	%r68, [%rd37], %r67;
$L__BB0_28:
	ret;

}


// ===== COMPILED SASS (sm_100) =====

	.target	sm_100

	.elftype	@"ET_EXEC"


//--------------------- .note.nv.tkinfo           --------------------------
	.section	.note.nv.tkinfo,"",@"SHT_NOTE"
	.sectionflags	@"SHF_NOTE_NV_TKINFO"
	.tkinfo
        /*0018*/ 	.word	0x00000002
        /*0030*/ 	.string	""
        /*0030*/ 	.string	"ptxas"
        /*0030*/ 	.string	"Cuda compilation tools, release 13.0, V13.0.88"
        /*0030*/ 	.string	"Build cuda_13.0.r13.0/compiler.36424714_0"
        /*0030*/ 	.string	"-arch sm_100 -m 64 "



//--------------------- .note.nv.cuinfo           --------------------------
	.section	.note.nv.cuinfo,"",@"SHT_NOTE"
	.sectionflags	@"SHF_NOTE_NV_CUINFO"
        /*0018*/ 	.short	0x0002
        /*001a*/ 	.short	0x0064
        /*001c*/ 	.short	0x0082
	.zero		2


//--------------------- .nv.info                  --------------------------
	.section	.nv.info,"",@"SHT_CUDA_INFO"
	.align	4


	//----- nvinfo : EIATTR_REGCOUNT
	.align		4
        /*0000*/ 	.byte	0x04, 0x2f
        /*0002*/ 	.short	(.L_1 - .L_0)
	.align		4
.L_0:
        /*0004*/ 	.word	index@(_Z14dynamic_kerneliPiS_iS_S_)
        /*0008*/ 	.word	0x00000019


	//----- nvinfo : EIATTR_FRAME_SIZE
	.align		4
.L_1:
        /*000c*/ 	.byte	0x04, 0x11
        /*000e*/ 	.short	(.L_3 - .L_2)
	.align		4
.L_2:
        /*0010*/ 	.word	index@(_Z14dynamic_kerneliPiS_iS_S_)
        /*0014*/ 	.word	0x00000000


	//----- nvinfo : EIATTR_MIN_STACK_SIZE
	.align		4
.L_3:
        /*0018*/ 	.byte	0x04, 0x12
        /*001a*/ 	.short	(.L_5 - .L_4)
	.align		4
.L_4:
        /*001c*/ 	.word	index@(_Z14dynamic_kerneliPiS_iS_S_)
        /*0020*/ 	.word	0x00000000
.L_5:


//--------------------- .nv.compat                --------------------------
	.section	.nv.compat,"",@"SHT_CUDA_COMPAT_INFO"
	.align	4
        /*0000*/ 	.byte	0x02, 0x09, 0x00, 0x00, 0x02, 0x02, 0x01, 0x00, 0x02, 0x05, 0x05, 0x00, 0x03, 0x07, 0x01, 0x01
        /*0010*/ 	.byte	0x02, 0x03, 0x00, 0x00, 0x02, 0x06, 0x01, 0x00, 0x04, 0x0b, 0x08, 0x00, 0x09, 0x00, 0x00, 0x00
        /*0020*/ 	.byte	0x00, 0x00, 0x00, 0x00


//--------------------- .nv.info._Z14dynamic_kerneliPiS_iS_S_ --------------------------
	.section	.nv.info._Z14dynamic_kerneliPiS_iS_S_,"",@"SHT_CUDA_INFO"
	.sectionflags	@""
	.align	4


	//----- nvinfo : EIATTR_CUDA_API_VERSION
	.align		4
        /*0000*/ 	.byte	0x04, 0x37
        /*0002*/ 	.short	(.L_7 - .L_6)
.L_6:
        /*0004*/ 	.word	0x00000082


	//----- nvinfo : EIATTR_KPARAM_INFO
	.align		4
.L_7:
        /*0008*/ 	.byte	0x04, 0x17
        /*000a*/ 	.short	(.L_9 - .L_8)
.L_8:
        /*000c*/ 	.word	0x00000000
        /*0010*/ 	.short	0x0005
        /*0012*/ 	.short	0x0028
        /*0014*/ 	.byte	0x00, 0xf5, 0x21, 0x00


	//----- nvinfo : EIATTR_KPARAM_INFO
	.align		4
.L_9:
        /*0018*/ 	.byte	0x04, 0x17
        /*001a*/ 	.short	(.L_11 - .L_10)
.L_10:
        /*001c*/ 	.word	0x00000000
        /*0020*/ 	.short	0x0004
        /*0022*/ 	.short	0x0020
        /*0024*/ 	.byte	0x00, 0xf5, 0x21, 0x00


	//----- nvinfo : EIATTR_KPARAM_INFO
	.align		4
.L_11:
        /*0028*/ 	.byte	0x04, 0x17
        /*002a*/ 	.short	(.L_13 - .L_12)
.L_12:
        /*002c*/ 	.word	0x00000000
        /*0030*/ 	.short	0x0003
        /*0032*/ 	.short	0x0018
        /*0034*/ 	.byte	0x00, 0xf0, 0x11, 0x00


	//----- nvinfo : EIATTR_KPARAM_INFO
	.align		4
.L_13:
        /*0038*/ 	.byte	0x04, 0x17
        /*003a*/ 	.short	(.L_15 - .L_14)
.L_14:
        /*003c*/ 	.word	0x00000000
        /*0040*/ 	.short	0x0002
        /*0042*/ 	.short	0x0010
        /*0044*/ 	.byte	0x00, 0xf5, 0x21, 0x00


	//----- nvinfo : EIATTR_KPARAM_INFO
	.align		4
.L_15:
        /*0048*/ 	.byte	0x04, 0x17
        /*004a*/ 	.short	(.L_17 - .L_16)
.L_16:
        /*004c*/ 	.word	0x00000000
        /*0050*/ 	.short	0x0001
        /*0052*/ 	.short	0x0008
        /*0054*/ 	.byte	0x00, 0xf5, 0x21, 0x00


	//----- nvinfo : EIATTR_KPARAM_INFO
	.align		4
.L_17:
        /*0058*/ 	.byte	0x04, 0x17
        /*005a*/ 	.short	(.L_19 - .L_18)
.L_18:
        /*005c*/ 	.word	0x00000000
        /*0060*/ 	.short	0x0000
        /*0062*/ 	.short	0x0000
        /*0064*/ 	.byte	0x00, 0xf0, 0x11, 0x00


	//----- nvinfo : EIATTR_SPARSE_MMA_MASK
	.align		4
.L_19:
        /*0068*/ 	.byte	0x03, 0x50
        /*006a*/ 	.short	0x0000


	//----- nvinfo : EIATTR_MAXREG_COUNT
	.align		4
        /*006c*/ 	.byte	0x03, 0x1b
        /*006e*/ 	.short	0x00ff


	//----- nvinfo : EIATTR_NUM_BARRIERS
	.align		4
        /*0070*/ 	.byte	0x02, 0x4c
        /*0072*/ 	.byte	0x01
	.zero		1


	//----- nvinfo : EIATTR_MERCURY_ISA_VERSION
	.align		4
        /*0074*/ 	.byte	0x03, 0x5f
        /*0076*/ 	.short	0x0101


	//----- nvinfo : EIATTR_VRC_CTA_INIT_COUNT
	.align		4
        /*0078*/ 	.byte	0x02, 0x4a
	.zero		1
	.zero		1


	//----- nvinfo : EIATTR_EXIT_INSTR_OFFSETS
	.align		4
        /*007c*/ 	.byte	0x04, 0x1c
        /*007e*/ 	.short	(.L_21 - .L_20)


	//   ....[0]....
.L_20:
        /*0080*/ 	.word	0x00000070


	//   ....[1]....
        /*0084*/ 	.word	0x00000850


	//   ....[2]....
        /*0088*/ 	.word	0x00000900


	//----- nvinfo : EIATTR_CRS_STACK_SIZE
	.align		4
.L_21:
        /*008c*/ 	.byte	0x04, 0x1e
        /*008e*/ 	.short	(.L_23 - .L_22)
.L_22:
        /*0090*/ 	.word	0x00000000


	//----- nvinfo : EIATTR_CBANK_PARAM_SIZE
	.align		4
.L_23:
        /*0094*/ 	.byte	0x03, 0x19
        /*0096*/ 	.short	0x0030


	//----- nvinfo : EIATTR_PARAM_CBANK
	.align		4
        /*0098*/ 	.byte	0x04, 0x0a
        /*009a*/ 	.short	(.L_25 - .L_24)
	.align		4
.L_24:
        /*009c*/ 	.word	index@(.nv.constant0._Z14dynamic_kerneliPiS_iS_S_)
        /*00a0*/ 	.short	0x0380
        /*00a2*/ 	.short	0x0030


	//----- nvinfo : EIATTR_SW_WAR
	.align		4
.L_25:
        /*00a4*/ 	.byte	0x04, 0x36
        /*00a6*/ 	.short	(.L_27 - .L_26)
.L_26:
        /*00a8*/ 	.word	0x00000008
.L_27:


//--------------------- .nv.callgraph             --------------------------
	.section	.nv.callgraph,"",@"SHT_CUDA_CALLGRAPH"
	.align	4
	.sectionentsize	8
	.align		4
        /*0000*/ 	.word	0x00000000
	.align		4
        /*0004*/ 	.word	0xffffffff
	.align		4
        /*0008*/ 	.word	0x00000000
	.align		4
        /*000c*/ 	.word	0xfffffffe
	.align		4
        /*0010*/ 	.word	0x00000000
	.align		4
        /*0014*/ 	.word	0xfffffffd
	.align		4
        /*0018*/ 	.word	0x00000000
	.align		4
        /*001c*/ 	.word	0xfffffffc


//--------------------- .text._Z14dynamic_kerneliPiS_iS_S_ --------------------------
	.section	.text._Z14dynamic_kerneliPiS_iS_S_,"ax",@progbits
	.align	128
        .global         _Z14dynamic_kerneliPiS_iS_S_
        .type           _Z14dynamic_kerneliPiS_iS_S_,@function
        .size           _Z14dynamic_kerneliPiS_iS_S_,(.L_x_13 - _Z14dynamic_kerneliPiS_iS_S_)
        .other          _Z14dynamic_kerneliPiS_iS_S_,@"STO_CUDA_ENTRY STV_DEFAULT"
_Z14dynamic_kerneliPiS_iS_S_:
.text._Z14dynamic_kerneliPiS_iS_S_:
[----:B------:R-:W-:Y:S01]  /*0000*/  LDC R1, c[0x0][0x37c] ;  /* 0x0000df00ff017b82 */ /* 0x000fe20000000800 */
[----:B------:R-:W0:Y:S07]  /*0010*/  S2R R0, SR_TID.X ;  /* 0x0000000000007919 */ /* 0x000e2e0000002100 */
[----:B------:R-:W0:Y:S08]  /*0020*/  S2UR UR4, SR_CTAID.X ;  /* 0x00000000000479c3 */ /* 0x000e300000002500 */
[----:B------:R-:W0:Y:S08]  /*0030*/  LDC R3, c[0x0][0x360] ;  /* 0x0000d800ff037b82 */ /* 0x000e300000000800 */
[----:B------:R-:W1:Y:S01]  /*0040*/  LDC R15, c[0x0][0x380] ;  /* 0x0000e000ff0f7b82 */ /* 0x000e620000000800 */
[----:B0-----:R-:W-:-:S05]  /*0050*/  IMAD R0, R3, UR4, R0 ;  /* 0x0000000403007c24 */ /* 0x001fca000f8e0200 */
[----:B-1----:R-:W-:-:S13]  /*0060*/  ISETP.GT.AND P0, PT, R0, R15, PT ;  /* 0x0000000f0000720c */ /* 0x002fda0003f04270 */
[----:B------:R-:W-:Y:S05]  /*0070*/  @P0 EXIT ;  /* 0x000000000000094d */ /* 0x000fea0003800000 */
[----:B------:R-:W0:Y:S01]  /*0080*/  LDCU UR6, c[0x0][0x398] ;  /* 0x00007300ff0677ac */ /* 0x000e220008000800 */
[----:B------:R-:W1:Y:S01]  /*0090*/  LDCU.64 UR4, c[0x0][0x358] ;  /* 0x00006b00ff0477ac */ /* 0x000e620008000a00 */
[----:B0-----:R-:W-:-:S05]  /*00a0*/  IMAD.U32 R6, RZ, RZ, UR6 ;  /* 0x00000006ff067e24 */ /* 0x001fca000f8e00ff */
[----:B------:R-:W-:-:S13]  /*00b0*/  ISETP.GE.AND P0, PT, R6, RZ, PT ;  /* 0x000000ff0600720c */ /* 0x000fda0003f06270 */
[----:B-1----:R-:W-:Y:S05]  /*00c0*/  @!P0 BRA `(.L_x_0) ;  /* 0x0000000400d88947 */ /* 0x002fea0003800000 */
[----:B------:R-:W0:Y:S01]  /*00d0*/  LDC.64 R8, c[0x0][0x3a8] ;  /* 0x0000ea00ff087b82 */ /* 0x000e220000000a00 */
[----:B------:R-:W-:Y:S01]  /*00e0*/  ISETP.NE.AND P0, PT, R6, RZ, PT ;  /* 0x000000ff0600720c */ /* 0x000fe20003f05270 */
[----:B------:R-:W-:Y:S02]  /*00f0*/  HFMA2 R4, -RZ, RZ, 0, 0 ;  /* 0x00000000ff047431 */ /* 0x000fe400000001ff */
[----:B------:R-:W-:Y:S02]  /*0100*/  VIADD R5, R15, 0x1 ;  /* 0x000000010f057836 */ /* 0x000fe40000000000 */
[----:B0-----:R-:W-:-:S08]  /*0110*/  IMAD.WIDE R2, R0, 0x4, R8 ;  /* 0x0000000400027825 */ /* 0x001fd000078e0208 */
[----:B------:R-:W-:Y:S05]  /*0120*/  @!P0 BRA `(.L_x_1) ;  /* 0x0000000400188947 */ /* 0x000fea0003800000 */
[----:B------:R-:W0:Y:S01]  /*0130*/  LDC R11, c[0x0][0x38c] ;  /* 0x0000e300ff0b7b82 */ /* 0x000e220000000800 */
[----:B------:R-:W1:Y:S01]  /*0140*/  LDCU UR6, c[0x0][0x388] ;  /* 0x00007100ff0677ac */ /* 0x000e620008000800 */
[----:B------:R-:W-:Y:S02]  /*0150*/  VIADD R4, R6, 0x1 ;  /* 0x0000000106047836 */ /* 0x000fe40000000000 */
[C---:B------:R-:W-:Y:S01]  /*0160*/  IMAD.WIDE R6, R15.reuse, 0x4, R8 ;  /* 0x000000040f067825 */ /* 0x040fe200078e0208 */
[----:B------:R-:W2:Y:S02]  /*0170*/  LDCU UR7, c[0x0][0x390] ;  /* 0x00007200ff0777ac */ /* 0x000ea40008000800 */
[----:B------:R-:W-:Y:S01]  /*0180*/  LOP3.LUT R4, R4, 0xfffffffe, RZ, 0xc0, !PT ;  /* 0xfffffffe04047812 */ /* 0x000fe200078ec0ff */
[----:B------:R-:W3:Y:S01]  /*0190*/  LDC R13, c[0x0][0x394] ;  /* 0x0000e500ff0d7b82 */ /* 0x000ee20000000800 */
[----:B------:R-:W-:-:S04]  /*01a0*/  IMAD.WIDE R8, R15, 0x4, R2 ;  /* 0x000000040f087825 */ /* 0x000fc800078e0202 */
[----:B------:R-:W-:Y:S02]  /*01b0*/  IMAD.MOV.U32 R14, RZ, RZ, -0x1 ;  /* 0xffffffffff0e7424 */ /* 0x000fe400078e00ff */
[----:B------:R-:W-:Y:S01]  /*01c0*/  IMAD.MOV R22, RZ, RZ, -R4 ;  /* 0x000000ffff167224 */ /* 0x000fe200078e0a04 */
[----:B-1----:R-:W-:Y:S01]  /*01d0*/  MOV R10, UR6 ;  /* 0x00000006000a7c02 */ /* 0x002fe20008000f00 */
[----:B--2---:R-:W-:-:S07]  /*01e0*/  IMAD.U32 R12, RZ, RZ, UR7 ;  /* 0x00000007ff0c7e24 */ /* 0x004fce000f8e00ff */
.L_x_7:
[----:B------:R-:W-:Y:S01]  /*01f0*/  BAR.SYNC.DEFER_BLOCKING 0x0 ;  /* 0x0000000000007b1d */ /* 0x000fe20000010000 */
[----:B------:R-:W-:-:S05]  /*0200*/  ISETP.NE.AND P0, PT, R0, RZ, PT ;  /* 0x000000ff0000720c */ /* 0x000fca0003f05270 */
[----:B------:R-:W-:Y:S08]  /*0210*/  BSSY.RECONVERGENT B0, `(.L_x_2) ;  /* 0x000001a000007945 */ /* 0x000ff00003800200 */
[----:B-1----:R-:W1:Y:S02]  /*0220*/  @!P0 LDC.64 R16, c[0x0][0x3a8] ;  /* 0x0000ea00ff108b82 */ /* 0x002e640000000a00 */
[----:B-1----:R1:W-:Y:S01]  /*0230*/  @!P0 STG.E desc[UR4][R16.64], RZ ;  /* 0x000000ff10008986 */ /* 0x0023e2000c101904 */
[----:B--2-4-:R-:W-:Y:S05]  /*0240*/  @!P0 BRA `(.L_x_3) ;  /* 0x0000000000588947 */ /* 0x014fea0003800000 */
[----:B------:R-:W-:-:S13]  /*0250*/  ISETP.NE.AND P0, PT, R14, -0x1, PT ;  /* 0xffffffff0e00780c */ /* 0x000fda0003f05270 */
[----:B------:R2:W-:Y:S01]  /*0260*/  @!P0 STG.E desc[UR4][R2.64], RZ ;  /* 0x000000ff02008986 */ /* 0x0005e2000c101904 */
[----:B------:R-:W-:Y:S05]  /*0270*/  @!P0 BRA `(.L_x_3) ;  /* 0x00000000004c8947 */ /* 0x000fea0003800000 */
[----:B0-----:R-:W4:Y:S01]  /*0280*/  LDG.E R21, desc[UR4][R10.64+-0x4] ;  /* 0xfffffc040a157981 */ /* 0x001f22000c1e1900 */
[----:B------:R-:W-:-:S04]  /*0290*/  LEA.HI R15, R14, R14, RZ, 0x1 ;  /* 0x0000000e0e0f7211 */ /* 0x000fc800078f08ff */
[----:B------:R-:W-:-:S04]  /*02a0*/  LOP3.LUT R15, R15, 0xfffffffe, RZ, 0xc0, !PT ;  /* 0xfffffffe0f0f7812 */ /* 0x000fc800078ec0ff */
[----:B------:R-:W-:Y:S02]  /*02b0*/  IADD3 R20, PT, PT, -R15, R14, RZ ;  /* 0x0000000e0f147210 */ /* 0x000fe40007ffe1ff */
[----:B----4-:R-:W-:-:S13]  /*02c0*/  ISETP.GE.AND P0, PT, R0, R21, PT ;  /* 0x000000150000720c */ /* 0x010fda0003f06270 */
[----:B-1----:R-:W0:Y:S01]  /*02d0*/  @P0 LDC.64 R16, c[0x0][0x3a8] ;  /* 0x0000ea00ff100b82 */ /* 0x002e220000000a00 */
[----:B------:R-:W-:-:S04]  /*02e0*/  @P0 IMAD R15, R5, R20, R0 ;  /* 0x00000014050f0224 */ /* 0x000fc800078e0200 */
[----:B------:R-:W-:-:S04]  /*02f0*/  @P0 IMAD.IADD R15, R15, 0x1, -R21 ;  /* 0x000000010f0f0824 */ /* 0x000fc800078e0a15 */
[----:B0-----:R-:W-:Y:S02]  /*0300*/  @P0 IMAD.WIDE R18, R15, 0x4, R16 ;  /* 0x000000040f120825 */ /* 0x001fe400078e0210 */
[----:B---3--:R-:W3:Y:S02]  /*0310*/  @P0 LDG.E R15, desc[UR4][R12.64+-0x4] ;  /* 0xfffffc040c0f0981 */ /* 0x008ee4000c1e1900 */
[----:B------:R-:W-:Y:S02]  /*0320*/  @P0 IMAD.WIDE R16, R21, 0x4, R18 ;  /* 0x0000000415100825 */ /* 0x000fe400078e0212 */
[----:B------:R-:W3:Y:S04]  /*0330*/  @P0 LDG.E R18, desc[UR4][R18.64] ;  /* 0x0000000412120981 */ /* 0x000ee8000c1e1900 */
[----:B------:R-:W3:Y:S01]  /*0340*/  @P0 LDG.E R16, desc[UR4][R16.64] ;  /* 0x0000000410100981 */ /* 0x000ee2000c1e1900 */
[----:B------:R-:W-:-:S04]  /*0350*/  @!P0 IMAD R21, R5, R20, RZ ;  /* 0x0000001405158224 */ /* 0x000fc800078e02ff */
[----:B------:R-:W-:Y:S01]  /*0360*/  @!P0 IMAD.WIDE R20, R21, 0x4, R2 ;  /* 0x0000000415148825 */ /* 0x000fe200078e0202 */
[----:B---3--:R-:W-:-:S05]  /*0370*/  @P0 VIADDMNMX R15, R15, R18, R16, !PT ;  /* 0x000000120f0f0246 */ /* 0x008fca0007800110 */
[----:B------:R4:W-:Y:S04]  /*0380*/  @P0 STG.E desc[UR4][R2.64], R15 ;  /* 0x0000000f02000986 */ /* 0x0009e8000c101904 */
[----:B------:R-:W3:Y:S04]  /*0390*/  @!P0 LDG.E R21, desc[UR4][R20.64] ;  /* 0x0000000414158981 */ /* 0x000ee8000c1e1900 */
[----:B---3--:R4:W-:Y:S02]  /*03a0*/  @!P0 STG.E desc[UR4][R2.64], R21 ;  /* 0x0000001502008986 */ /* 0x0089e4000c101904 */
.L_x_3:
[----:B------:R-:W-:Y:S05]  /*03b0*/  BSYNC.RECONVERGENT B0 ;  /* 0x0000000000007941 */ /* 0x000fea0003800200 */
.L_x_2:
[----:B------:R-:W-:Y:S08]  /*03c0*/  BAR.SYNC.DEFER_BLOCKING 0x0 ;  /* 0x0000000000007b1d */ /* 0x000ff00000010000 */
[----:B------:R-:W-:Y:S01]  /*03d0*/  BAR.SYNC.DEFER_BLOCKING 0x0 ;  /* 0x0000000000007b1d */ /* 0x000fe20000010000 */
[----:B------:R-:W-:Y:S01]  /*03e0*/  ISETP.NE.AND P1, PT, R0, RZ, PT ;  /* 0x000000ff0000720c */ /* 0x000fe20003f25270 */
[----:B------:R-:W-:-:S04]  /*03f0*/  VIADD R22, R22, 0x2 ;  /* 0x0000000216167836 */ /* 0x000fc80000000000 */
[----:B------:R-:W-:Y:S01]  /*0400*/  BSSY.RECONVERGENT B0, `(.L_x_4) ;  /* 0x0000011000007945 */ /* 0x000fe20003800200 */
[----:B------:R-:W-:-:S07]  /*0410*/  ISETP.NE.AND P0, PT, R22, RZ, PT ;  /* 0x000000ff1600720c */ /* 0x000fce0003f05270 */
[----:B------:R-:W-:Y:S06]  /*0420*/  @!P1 BRA `(.L_x_5) ;  /* 0x0000000000349947 */ /* 0x000fec0003800000 */
[----:B0---4-:R-:W4:Y:S02]  /*0430*/  LDG.E R15, desc[UR4][R10.64] ;  /* 0x000000040a0f7981 */ /* 0x011f24000c1e1900 */
[----:B----4-:R-:W-:-:S13]  /*0440*/  ISETP.GE.AND P1, PT, R0, R15, PT ;  /* 0x0000000f0000720c */ /* 0x010fda0003f26270 */
[----:B-1----:R-:W0:Y:S01]  /*0450*/  @P1 LDC.64 R16, c[0x0][0x3a8] ;  /* 0x0000ea00ff101b82 */ /* 0x002e220000000a00 */
[----:B------:R-:W-:Y:S01]  /*0460*/  @P1 IADD3 R15, PT, PT, R0, -R15, RZ ;  /* 0x8000000f000f1210 */ /* 0x000fe20007ffe0ff */
[----:B------:R-:W4:Y:S04]  /*0470*/  @P1 LDG.E R18, desc[UR4][R2.64] ;  /* 0x0000000402121981 */ /* 0x000f28000c1e1900 */
[----:B0-----:R-:W-:Y:S02]  /*0480*/  @P1 IMAD.WIDE R16, R15, 0x4, R16 ;  /* 0x000000040f101825 */ /* 0x001fe400078e0210 */
[----:B---3--:R-:W4:Y:S04]  /*0490*/  @P1 LDG.E R15, desc[UR4][R12.64] ;  /* 0x000000040c0f1981 */ /* 0x008f28000c1e1900 */
[----:B------:R-:W4:Y:S02]  /*04a0*/  @P1 LDG.E R16, desc[UR4][R16.64] ;  /* 0x0000000410101981 */ /* 0x000f24000c1e1900 */
[----:B----4-:R-:W-:-:S05]  /*04b0*/  @P1 VIADDMNMX R15, R15, R16, R18, !PT ;  /* 0x000000100f0f1246 */ /* 0x010fca0007800112 */
[----:B------:R0:W-:Y:S04]  /*04c0*/  @P1 STG.E desc[UR4][R8.64+0x4], R15 ;  /* 0x0000040f08001986 */ /* 0x0001e8000c101904 */
[----:B------:R-:W3:Y:S04]  /*04d0*/  @!P1 LDG.E R19, desc[UR4][R2.64] ;  /* 0x0000000402139981 */ /* 0x000ee8000c1e1900 */
[----:B---3--:R0:W-:Y:S01]  /*04e0*/  @!P1 STG.E desc[UR4][R8.64+0x4], R19 ;  /* 0x0000041308009986 */ /* 0x0081e2000c101904 */
[----:B------:R-:W-:Y:S05]  /*04f0*/  BRA `(.L_x_6) ;  /* 0x0000000000047947 */ /* 0x000fea0003800000 */
.L_x_5:
[----:B------:R0:W-:Y:S02]  /*0500*/  STG.E desc[UR4][R6.64+0x4], RZ ;  /* 0x000004ff06007986 */ /* 0x0001e4000c101904 */
.L_x_6:
[----:B------:R-:W-:Y:S05]  /*0510*/  BSYNC.RECONVERGENT B0 ;  /* 0x0000000000007941 */ /* 0x000fea0003800200 */
.L_x_4:
[----:B------:R-:W-:Y:S01]  /*0520*/  BAR.SYNC.DEFER_BLOCKING 0x0 ;  /* 0x0000000000007b1d */ /* 0x000fe20000010000 */
[----:B------:R-:W-:Y:S02]  /*0530*/  IADD3 R12, P1, PT, R12, 0x8, RZ ;  /* 0x000000080c0c7810 */ /* 0x000fe40007f3e0ff */
[----:B------:R-:W-:Y:S02]  /*0540*/  IADD3 R10, P2, PT, R10, 0x8, RZ ;  /* 0x000000080a0a7810 */ /* 0x000fe40007f5e0ff */
[----:B------:R-:W-:Y:S01]  /*0550*/  IADD3 R14, PT, PT, R14, 0x2, RZ ;  /* 0x000000020e0e7810 */ /* 0x000fe20007ffe0ff */
[----:B---3--:R-:W-:Y:S02]  /*0560*/  IMAD.X R13, RZ, RZ, R13, P1 ;  /* 0x000000ffff0d7224 */ /* 0x008fe400008e060d */
[----:B0-----:R-:W-:Y:S01]  /*0570*/  IMAD.X R11, RZ, RZ, R11, P2 ;  /* 0x000000ffff0b7224 */ /* 0x001fe200010e060b */
[----:B------:R-:W-:Y:S07]  /*0580*/  @P0 BRA `(.L_x_7) ;  /* 0xfffffffc00180947 */ /* 0x000fee000383ffff */
.L_x_1:
[----:B------:R-:W0:Y:S02]  /*0590*/  LDC R6, c[0x0][0x398] ;  /* 0x0000e600ff067b82 */ /* 0x000e240000000800 */
[----:B0-----:R-:W-:-:S04]  /*05a0*/  LOP3.LUT R7, R6, 0x1, RZ, 0xc0, !PT ;  /* 0x0000000106077812 */ /* 0x001fc800078ec0ff */
[----:B------:R-:W-:-:S13]  /*05b0*/  ISETP.NE.U32.AND P0, PT, R7, 0x1, PT ;  /* 0x000000010700780c */ /* 0x000fda0003f05070 */
[----:B------:R-:W-:Y:S05]  /*05c0*/  @!P0 BRA `(.L_x_0) ;  /* 0x0000000000988947 */ /* 0x000fea0003800000 */
[----:B------:R-:W-:Y:S01]  /*05d0*/  BAR.SYNC.DEFER_BLOCKING 0x0 ;  /* 0x0000000000007b1d */ /* 0x000fe20000010000 */
[----:B------:R-:W-:-:S05]  /*05e0*/  ISETP.NE.AND P0, PT, R0, RZ, PT ;  /* 0x000000ff0000720c */ /* 0x000fca0003f05270 */
[----:B------:R-:W-:Y:S08]  /*05f0*/  BSSY.RECONVERGENT B0, `(.L_x_8) ;  /* 0x0000022000007945 */ /* 0x000ff00003800200 */
[----:B------:R-:W-:Y:S05]  /*0600*/  @!P0 BRA.U `(.L_x_9) ;  /* 0x0000000100788947 */ /* 0x000fea0003800000 */
[----:B------:R-:W-:-:S05]  /*0610*/  VIADD R7, R4, 0xffffffff ;  /* 0xffffffff04077836 */ /* 0x000fca0000000000 */
[----:B------:R-:W-:-:S04]  /*0620*/  LEA.HI R8, R7, R7, RZ, 0x1 ;  /* 0x0000000707087211 */ /* 0x000fc800078f08ff */
[----:B------:R-:W-:-:S05]  /*0630*/  LOP3.LUT R8, R8, 0xfffffffe, RZ, 0xc0, !PT ;  /* 0xfffffffe08087812 */ /* 0x000fca00078ec0ff */
[----:B-1----:R-:W-:Y:S01]  /*0640*/  IMAD.IADD R16, R7, 0x1, -R8 ;  /* 0x0000000107107824 */ /* 0x002fe200078e0a08 */
[----:B------:R-:W-:Y:S06]  /*0650*/  @!P0 BRA `(.L_x_9) ;  /* 0x0000000000648947 */ /* 0x000fec0003800000 */
[----:B------:R-:W-:-:S13]  /*0660*/  ISETP.NE.AND P0, PT, R4, RZ, PT ;  /* 0x000000ff0400720c */ /* 0x000fda0003f05270 */
[----:B------:R-:W-:Y:S05]  /*0670*/  @!P0 BRA `(.L_x_10) ;  /* 0x0000000000548947 */ /* 0x000fea0003800000 */
[----:B------:R-:W0:Y:S02]  /*0680*/  LDC.64 R8, c[0x0][0x388] ;  /* 0x0000e200ff087b82 */ /* 0x000e240000000a00 */
[----:B0-----:R-:W-:-:S06]  /*0690*/  IMAD.WIDE R8, R4, 0x4, R8 ;  /* 0x0000000404087825 */ /* 0x001fcc00078e0208 */
[----:B------:R-:W3:Y:S02]  /*06a0*/  LDG.E R9, desc[UR4][R8.64+-0x4] ;  /* 0xfffffc0408097981 */ /* 0x000ee4000c1e1900 */
[----:B---3--:R-:W-:-:S13]  /*06b0*/  ISETP.GE.AND P0, PT, R0, R9, PT ;  /* 0x000000090000720c */ /* 0x008fda0003f06270 */
[----:B------:R-:W0:Y:S01]  /*06c0*/  @P0 LDC.64 R10, c[0x0][0x3a8] ;  /* 0x0000ea00ff0a0b82 */ /* 0x000e220000000a00 */
[----:B------:R-:W-:-:S05]  /*06d0*/  @P0 IMAD R7, R5, R16, R0 ;  /* 0x0000001005070224 */ /* 0x000fca00078e0200 */
[----:B------:R-:W-:Y:S02]  /*06e0*/  @P0 IADD3 R7, PT, PT, -R9, R7, RZ ;  /* 0x0000000709070210 */ /* 0x000fe40007ffe1ff */
[----:B------:R-:W1:Y:S03]  /*06f0*/  @P0 LDC.64 R12, c[0x0][0x390] ;  /* 0x0000e400ff0c0b82 */ /* 0x000e660000000a00 */
[----:B0-----:R-:W-:-:S04]  /*0700*/  @P0 IMAD.WIDE R10, R7, 0x4, R10 ;  /* 0x00000004070a0825 */ /* 0x001fc800078e020a */
[----:B----4-:R-:W-:Y:S02]  /*0710*/  @P0 IMAD.WIDE R14, R9, 0x4, R10 ;  /* 0x00000004090e0825 */ /* 0x010fe400078e020a */
[----:B------:R-:W3:Y:S02]  /*0720*/  @P0 LDG.E R10, desc[UR4][R10.64] ;  /* 0x000000040a0a0981 */ /* 0x000ee4000c1e1900 */
[----:B-1----:R-:W-:Y:S02]  /*0730*/  @P0 IMAD.WIDE R12, R4, 0x4, R12 ;  /* 0x00000004040c0825 */ /* 0x002fe400078e020c */
[----:B------:R-:W3:Y:S04]  /*0740*/  @P0 LDG.E R14, desc[UR4][R14.64] ;  /* 0x000000040e0e0981 */ /* 0x000ee8000c1e1900 */
[----:B------:R-:W3:Y:S01]  /*0750*/  @P0 LDG.E R13, desc[UR4][R12.64+-0x4] ;  /* 0xfffffc040c0d0981 */ /* 0x000ee2000c1e1900 */
[----:B------:R-:W-:-:S04]  /*0760*/  @!P0 IMAD R5, R5, R16, RZ ;  /* 0x0000001005058224 */ /* 0x000fc800078e02ff */
[----:B------:R-:W-:Y:S01]  /*0770*/  @!P0 IMAD.WIDE R4, R5, 0x4, R2 ;  /* 0x0000000405048825 */ /* 0x000fe200078e0202 */
[----:B---3--:R-:W-:-:S05]  /*0780*/  @P0 VIADDMNMX R7, R13, R10, R14, !PT ;  /* 0x0000000a0d070246 */ /* 0x008fca000780010e */
[----:B------:R0:W-:Y:S04]  /*0790*/  @P0 STG.E desc[UR4][R2.64], R7 ;  /* 0x0000000702000986 */ /* 0x0001e8000c101904 */
[----:B------:R-:W3:Y:S04]  /*07a0*/  @!P0 LDG.E R5, desc[UR4][R4.64] ;  /* 0x0000000404058981 */ /* 0x000ee8000c1e1900 */
[----:B---3--:R0:W-:Y:S01]  /*07b0*/  @!P0 STG.E desc[UR4][R2.64], R5 ;  /* 0x0000000502008986 */ /* 0x0081e2000c101904 */
[----:B------:R-:W-:Y:S05]  /*07c0*/  BRA `(.L_x_11) ;  /* 0x0000000000107947 */ /* 0x000fea0003800000 */
.L_x_10:
[----:B------:R3:W-:Y:S01]  /*07d0*/  STG.E desc[UR4][R2.64], RZ ;  /* 0x000000ff02007986 */ /* 0x0007e2000c101904 */
[----:B------:R-:W-:Y:S05]  /*07e0*/  BRA `(.L_x_11) ;  /* 0x0000000000087947 */ /* 0x000fea0003800000 */
.L_x_9:
[----:B--2-4-:R-:W0:Y:S02]  /*07f0*/  LDC.64 R2, c[0x0][0x3a8] ;  /* 0x0000ea00ff027b82 */ /* 0x014e240000000a00 */
[----:B0-----:R0:W-:Y:S02]  /*0800*/  STG.E desc[UR4][R2.64], RZ ;  /* 0x000000ff02007986 */ /* 0x0011e4000c101904 */
.L_x_11:
[----:B------:R-:W-:Y:S05]  /*0810*/  BSYNC.RECONVERGENT B0 ;  /* 0x0000000000007941 */ /* 0x000fea0003800200 */
.L_x_8:
[----:B------:R-:W-:Y:S06]  /*0820*/  BAR.SYNC.DEFER_BLOCKING 0x0 ;  /* 0x0000000000007b1d */ /* 0x000fec0000010000 */
.L_x_0:
[----:B------:R-:W5:Y:S02]  /*0830*/  LDC R4, c[0x0][0x380] ;  /* 0x0000e000ff047b82 */ /* 0x000f640000000800 */
[----:B-----5:R-:W-:-:S13]  /*0840*/  ISETP.NE.AND P0, PT, R0, R4, PT ;  /* 0x000000040000720c */ /* 0x020fda0003f05270 */
[----:B------:R-:W-:Y:S05]  /*0850*/  @P0 EXIT ;  /* 0x000000000000094d */ /* 0x000fea0003800000 */
[----:B0-234-:R-:W0:Y:S01]  /*0860*/  LDC.64 R2, c[0x0][0x3a8] ;  /* 0x0000ea00ff027b82 */ /* 0x01de220000000a00 */
[----:B------:R-:W-:-:S04]  /*0870*/  LEA.HI R0, R6, R6, RZ, 0x1 ;  /* 0x0000000606007211 */ /* 0x000fc800078f08ff */
[----:B------:R-:W-:-:S05]  /*0880*/  LOP3.LUT R5, R0, 0xfffffffe, RZ, 0xc0, !PT ;  /* 0xfffffffe00057812 */ /* 0x000fca00078ec0ff */
[----:B------:R-:W-:-:S04]  /*0890*/  IMAD.IADD R5, R6, 0x1, -R5 ;  /* 0x0000000106057824 */ /* 0x000fc800078e0a05 */
[----:B------:R-:W-:-:S05]  /*08a0*/  IMAD R5, R5, R4, R5 ;  /* 0x0000000405057224 */ /* 0x000fca00078e0205 */
[----:B------:R-:W-:-:S05]  /*08b0*/  IADD3 R5, PT, PT, R5, R4, RZ ;  /* 0x0000000405057210 */ /* 0x000fca0007ffe0ff */
[----:B0-----:R-:W-:-:S06]  /*08c0*/  IMAD.WIDE R2, R5, 0x4, R2 ;  /* 0x0000000405027825 */ /* 0x001fcc00078e0202 */
[----:B------:R-:W2:Y:S01]  /*08d0*/  LDG.E R3, desc[UR4][R2.64] ;  /* 0x0000000402037981 */ /* 0x000ea2000c1e1900 */
[----:B------:R-:W2:Y:S03]  /*08e0*/  LDC.64 R4, c[0x0][0x3a0] ;  /* 0x0000e800ff047b82 */ /* 0x000ea60000000a00 */
[----:B--2---:R-:W-:Y:S01]  /*08f0*/  REDG.E.MAX.S32.STRONG.GPU desc[UR4][R4.64], R3 ;  /* 0x000000030400798e */ /* 0x004fe2000d12e304 */
[----:B------:R-:W-:Y:S05]  /*0900*/  EXIT ;  /* 0x000000000000794d */ /* 0x000fea0003800000 */
.L_x_12:
[----:B------:R-:W-:-:S00]  /*0910*/  BRA `(.L_x_12) ;  /* 0xfffffffc00fc7947 */ /* 0x000fc0000383ffff */
[----:B------:R-:W-:-:S00]  /*0920*/  NOP ;  /* 0x0000000000007918 */ /* 0x000fc00000000000 */
        /* <DEDUP_REMOVED lines=13> */
.L_x_13:


//--------------------- .nv.shared.reserved.0     --------------------------
	.section	.nv.shared.reserved.0,"aw",@nobits
	.weak		__nv_reservedSMEM_offset_0_alias
	.size		__nv_reservedSMEM_offset_0_alias, 0, 64
	.other		__nv_reservedSMEM_offset_0_alias,@"STO_CUDA_RESERVED_SHARED STV_DEFAULT"
__nv_reservedSMEM_offset_0_alias:
	.zero		0
	.zero		64


//--------------------- .nv.constant0._Z14dynamic_kerneliPiS_iS_S_ --------------------------
	.section	.nv.constant0._Z14dynamic_kerneliPiS_iS_S_,"a",@progbits
	.sectionflags	@""
	.align	4
.nv.constant0._Z14dynamic_kerneliPiS_iS_S_:
	.zero		944


//--------------------- SYMBOLS --------------------------

	.type		.nv.reservedSmem.offset0,@object
	.size		.nv.reservedSmem.offset0,0x4
